//
// Generated by NVIDIA NVVM Compiler
//
// Compiler Build ID: CL-36424714
// Cuda compilation tools, release 13.0, V13.0.88
// Based on NVVM 20.0.0
//

.version 9.0
.target sm_100
.address_size 64

	// .globl	_Z3minPiS_i

.visible .entry _Z3minPiS_i(
	.param .u64 .ptr .align 1 _Z3minPiS_i_param_0,
	.param .u64 .ptr .align 1 _Z3minPiS_i_param_1,
	.param .u32 _Z3minPiS_i_param_2
)
{
	.reg .pred 	%p<10>;
	.reg .b32 	%r<114>;
	.reg .b64 	%rd<18>;

	ld.param.u64 	%rd4, [_Z3minPiS_i_param_0];
	ld.param.u64 	%rd3, [_Z3minPiS_i_param_1];
	ld.param.u32 	%r37, [_Z3minPiS_i_param_2];
	cvta.to.global.u64 	%rd1, %rd4;
	mov.u32 	%r1, %tid.x;
	div.s32 	%r2, 8000000, %r37;
	mul.lo.s32 	%r102, %r2, %r1;
	add.s32 	%r4, %r2, -1;
	add.s32 	%r38, %r4, %r102;
	mul.wide.s32 	%rd5, %r102, 4;
	add.s64 	%rd6, %rd1, %rd5;
	ld.global.u32 	%r113, [%rd6];
	setp.ge.s32 	%p1, %r102, %r38;
	@%p1 bra 	$L__BB0_13;
	add.s32 	%r40, %r2, -2;
	and.b32  	%r6, %r4, 15;
	setp.lt.u32 	%p2, %r40, 15;
	@%p2 bra 	$L__BB0_4;
	and.b32  	%r41, %r4, -16;
	neg.s32 	%r98, %r41;
	add.s64 	%rd2, %rd1, 32;
$L__BB0_3:
	.pragma "nounroll";
	mul.wide.s32 	%rd7, %r102, 4;
	add.s64 	%rd8, %rd2, %rd7;
	ld.global.u32 	%r42, [%rd8+-32];
	min.s32 	%r43, %r42, %r113;
	ld.global.u32 	%r44, [%rd8+-28];
	min.s32 	%r45, %r44, %r43;
	ld.global.u32 	%r46, [%rd8+-24];
	min.s32 	%r47, %r46, %r45;
	ld.global.u32 	%r48, [%rd8+-20];
	min.s32 	%r49, %r48, %r47;
	ld.global.u32 	%r50, [%rd8+-16];
	min.s32 	%r51, %r50, %r49;
	ld.global.u32 	%r52, [%rd8+-12];
	min.s32 	%r53, %r52, %r51;
	ld.global.u32 	%r54, [%rd8+-8];
	min.s32 	%r55, %r54, %r53;
	ld.global.u32 	%r56, [%rd8+-4];
	min.s32 	%r57, %r56, %r55;
	ld.global.u32 	%r58, [%rd8];
	min.s32 	%r59, %r58, %r57;
	ld.global.u32 	%r60, [%rd8+4];
	min.s32 	%r61, %r60, %r59;
	ld.global.u32 	%r62, [%rd8+8];
	min.s32 	%r63, %r62, %r61;
	ld.global.u32 	%r64, [%rd8+12];
	min.s32 	%r65, %r64, %r63;
	ld.global.u32 	%r66, [%rd8+16];
	min.s32 	%r67, %r66, %r65;
	ld.global.u32 	%r68, [%rd8+20];
	min.s32 	%r69, %r68, %r67;
	ld.global.u32 	%r70, [%rd8+24];
	min.s32 	%r71, %r70, %r69;
	ld.global.u32 	%r72, [%rd8+28];
	min.s32 	%r113, %r72, %r71;
	add.s32 	%r102, %r102, 16;
	add.s32 	%r98, %r98, 16;
	setp.ne.s32 	%p3, %r98, 0;
	@%p3 bra 	$L__BB0_3;
$L__BB0_4:
	setp.eq.s32 	%p4, %r6, 0;
	@%p4 bra 	$L__BB0_13;
	and.b32  	%r17, %r4, 7;
	setp.lt.u32 	%p5, %r6, 8;
	@%p5 bra 	$L__BB0_7;
	mul.wide.s32 	%rd9, %r102, 4;
	add.s64 	%rd10, %rd1, %rd9;
	ld.global.u32 	%r74, [%rd10];
	min.s32 	%r75, %r74, %r113;
	ld.global.u32 	%r76, [%rd10+4];
	min.s32 	%r77, %r76, %r75;
	ld.global.u32 	%r78, [%rd10+8];
	min.s32 	%r79, %r78, %r77;
	ld.global.u32 	%r80, [%rd10+12];
	min.s32 	%r81, %r80, %r79;
	ld.global.u32 	%r82, [%rd10+16];
	min.s32 	%r83, %r82, %r81;
	ld.global.u32 	%r84, [%rd10+20];
	min.s32 	%r85, %r84, %r83;
	ld.global.u32 	%r86, [%rd10+24];
	min.s32 	%r87, %r86, %r85;
	ld.global.u32 	%r88, [%rd10+28];
	min.s32 	%r113, %r88, %r87;
	add.s32 	%r102, %r102, 8;
$L__BB0_7:
	setp.eq.s32 	%p6, %r17, 0;
	@%p6 bra 	$L__BB0_13;
	and.b32  	%r23, %r4, 3;
	setp.lt.u32 	%p7, %r17, 4;
	@%p7 bra 	$L__BB0_10;
	mul.wide.s32 	%rd11, %r102, 4;
	add.s64 	%rd12, %rd1, %rd11;
	ld.global.u32 	%r90, [%rd12];
	min.s32 	%r91, %r90, %r113;
	ld.global.u32 	%r92, [%rd12+4];
	min.s32 	%r93, %r92, %r91;
	ld.global.u32 	%r94, [%rd12+8];
	min.s32 	%r95, %r94, %r93;
	ld.global.u32 	%r96, [%rd12+12];
	min.s32 	%r113, %r96, %r95;
	add.s32 	%r102, %r102, 4;
$L__BB0_10:
	setp.eq.s32 	%p8, %r23, 0;
	@%p8 bra 	$L__BB0_13;
	neg.s32 	%r110, %r23;
$L__BB0_12:
	.pragma "nounroll";
	mul.wide.s32 	%rd13, %r102, 4;
	add.s64 	%rd14, %rd1, %rd13;
	ld.global.u32 	%r97, [%rd14];
	min.s32 	%r113, %r97, %r113;
	add.s32 	%r102, %r102, 1;
	add.s32 	%r110, %r110, 1;
	setp.ne.s32 	%p9, %r110, 0;
	@%p9 bra 	$L__BB0_12;
$L__BB0_13:
	cvta.to.global.u64 	%rd15, %rd3;
	mul.wide.u32 	%rd16, %r1, 4;
	add.s64 	%rd17, %rd15, %rd16;
	st.global.u32 	[%rd17], %r113;
	ret;

}


// ===== COMPILED SASS (sm_100) =====

	.target	sm_100

	.elftype	@"ET_EXEC"


//--------------------- .note.nv.tkinfo           --------------------------
	.section	.note.nv.tkinfo,"",@"SHT_NOTE"
	.sectionflags	@"SHF_NOTE_NV_TKINFO"
	.tkinfo
        /*0018*/ 	.word	0x00000002
        /*0030*/ 	.string	""
        /*0030*/ 	.string	"ptxas"
        /*0030*/ 	.string	"Cuda compilation tools, release 13.0, V13.0.88"
        /*0030*/ 	.string	"Build cuda_13.0.r13.0/compiler.36424714_0"
        /*0030*/ 	.string	"-arch sm_100 -m 64 "



//--------------------- .note.nv.cuinfo           --------------------------
	.section	.note.nv.cuinfo,"",@"SHT_NOTE"
	.sectionflags	@"SHF_NOTE_NV_CUINFO"
        /*0018*/ 	.short	0x0002
        /*001a*/ 	.short	0x0064
        /*001c*/ 	.short	0x0082
	.zero		2


//--------------------- .nv.info                  --------------------------
	.section	.nv.info,"",@"SHT_CUDA_INFO"
	.align	4


	//----- nvinfo : EIATTR_REGCOUNT
	.align		4
        /*0000*/ 	.byte	0x04, 0x2f
        /*0002*/ 	.short	(.L_1 - .L_0)
	.align		4
.L_0:
        /*0004*/ 	.word	index@(_Z3minPiS_i)
        /*0008*/ 	.word	0x0000001d


	//----- nvinfo : EIATTR_FRAME_SIZE
	.align		4
.L_1:
        /*000c*/ 	.byte	0x04, 0x11
        /*000e*/ 	.short	(.L_3 - .L_2)
	.align		4
.L_2:
        /*0010*/ 	.word	index@(_Z3minPiS_i)
        /*0014*/ 	.word	0x00000000


	//----- nvinfo : EIATTR_MIN_STACK_SIZE
	.align		4
.L_3:
        /*0018*/ 	.byte	0x04, 0x12
        /*001a*/ 	.short	(.L_5 - .L_4)
	.align		4
.L_4:
        /*001c*/ 	.word	index@(_Z3minPiS_i)
        /*0020*/ 	.word	0x00000000
.L_5:


//--------------------- .nv.compat                --------------------------
	.section	.nv.compat,"",@"SHT_CUDA_COMPAT_INFO"
	.align	4
        /*0000*/ 	.byte	0x02, 0x09, 0x00, 0x00, 0x02, 0x02, 0x01, 0x00, 0x02, 0x05, 0x05, 0x00, 0x03, 0x07, 0x01, 0x01
        /*0010*/ 	.byte	0x02, 0x03, 0x00, 0x00, 0x02, 0x06, 0x01, 0x00, 0x04, 0x0b, 0x08, 0x00, 0x09, 0x00, 0x00, 0x00
        /*0020*/ 	.byte	0x00, 0x00, 0x00, 0x00


//--------------------- .nv.info._Z3minPiS_i      --------------------------
	.section	.nv.info._Z3minPiS_i,"",@"SHT_CUDA_INFO"
	.sectionflags	@""
	.align	4


	//----- nvinfo : EIATTR_CUDA_API_VERSION
	.align		4
        /*0000*/ 	.byte	0x04, 0x37
        /*0002*/ 	.short	(.L_7 - .L_6)
.L_6:
        /*0004*/ 	.word	0x00000082


	//----- nvinfo : EIATTR_KPARAM_INFO
	.align		4
.L_7:
        /*0008*/ 	.byte	0x04, 0x17
        /*000a*/ 	.short	(.L_9 - .L_8)
.L_8:
        /*000c*/ 	.word	0x00000000
        /*0010*/ 	.short	0x0002
        /*0012*/ 	.short	0x0010
        /*0014*/ 	.byte	0x00, 0xf0, 0x11, 0x00


	//----- nvinfo : EIATTR_KPARAM_INFO
	.align		4
.L_9:
        /*0018*/ 	.byte	0x04, 0x17
        /*001a*/ 	.short	(.L_11 - .L_10)
.L_10:
        /*001c*/ 	.word	0x00000000
        /*0020*/ 	.short	0x0001
        /*0022*/ 	.short	0x0008
        /*0024*/ 	.byte	0x00, 0xf5, 0x21, 0x00


	//----- nvinfo : EIATTR_KPARAM_INFO
	.align		4
.L_11:
        /*0028*/ 	.byte	0x04, 0x17
        /*002a*/ 	.short	(.L_13 - .L_12)
.L_12:
        /*002c*/ 	.word	0x00000000
        /*0030*/ 	.short	0x0000
        /*0032*/ 	.short	0x0000
        /*0034*/ 	.byte	0x00, 0xf5, 0x21, 0x00


	//----- nvinfo : EIATTR_SPARSE_MMA_MASK
	.align		4
.L_13:
        /*0038*/ 	.byte	0x03, 0x50
        /*003a*/ 	.short	0x0000


	//----- nvinfo : EIATTR_MAXREG_COUNT
	.align		4
        /*003c*/ 	.byte	0x03, 0x1b
        /*003e*/ 	.short	0x00ff


	//----- nvinfo : EIATTR_MERCURY_ISA_VERSION
	.align		4
        /*0040*/ 	.byte	0x03, 0x5f
        /*0042*/ 	.short	0x0101


	//----- nvinfo : EIATTR_VRC_CTA_INIT_COUNT
	.align		4
        /*0044*/ 	.byte	0x02, 0x4a
	.zero		1
	.zero		1


	//----- nvinfo : EIATTR_EXIT_INSTR_OFFSETS
	.align		4
        /*0048*/ 	.byte	0x04, 0x1c
        /*004a*/ 	.short	(.L_15 - .L_14)


	//   ....[0]....
.L_14:
        /*004c*/ 	.word	0x000007b0


	//----- nvinfo : EIATTR_CRS_STACK_SIZE
	.align		4
.L_15:
        /*0050*/ 	.byte	0x04, 0x1e
        /*0052*/ 	.short	(.L_17 - .L_16)
.L_16:
        /*0054*/ 	.word	0x00000000


	//----- nvinfo : EIATTR_CBANK_PARAM_SIZE
	.align		4
.L_17:
        /*0058*/ 	.byte	0x03, 0x19
        /*005a*/ 	.short	0x0014


	//----- nvinfo : EIATTR_PARAM_CBANK
	.align		4
        /*005c*/ 	.byte	0x04, 0x0a
        /*005e*/ 	.short	(.L_19 - .L_18)
	.align		4
.L_18:
        /*0060*/ 	.word	index@(.nv.constant0._Z3minPiS_i)
        /*0064*/ 	.short	0x0380
        /*0066*/ 	.short	0x0014


	//----- nvinfo : EIATTR_SW_WAR
	.align		4
.L_19:
        /*0068*/ 	.byte	0x04, 0x36
        /*006a*/ 	.short	(.L_21 - .L_20)
.L_20:
        /*006c*/ 	.word	0x00000008
.L_21:


//--------------------- .nv.callgraph             --------------------------
	.section	.nv.callgraph,"",@"SHT_CUDA_CALLGRAPH"
	.align	4
	.sectionentsize	8
	.align		4
        /*0000*/ 	.word	0x00000000
	.align		4
        /*0004*/ 	.word	0xffffffff
	.align		4
        /*0008*/ 	.word	0x00000000
	.align		4
        /*000c*/ 	.word	0xfffffffe
	.align		4
        /*0010*/ 	.word	0x00000000
	.align		4
        /*0014*/ 	.word	0xfffffffd
	.align		4
        /*0018*/ 	.word	0x00000000
	.align		4
        /*001c*/ 	.word	0xfffffffc


//--------------------- .text._Z3minPiS_i         --------------------------
	.section	.text._Z3minPiS_i,"ax",@progbits
	.align	128
        .global         _Z3minPiS_i
        .type           _Z3minPiS_i,@function
        .size           _Z3minPiS_i,(.L_x_8 - _Z3minPiS_i)
        .other          _Z3minPiS_i,@"STO_CUDA_ENTRY STV_DEFAULT"
_Z3minPiS_i:
.text._Z3minPiS_i:
[----:B------:R-:W-:Y:S08]  /*0000*/  LDC R1, c[0x0][0x37c] ;  /* 0x0000df00ff017b82 */ /* 0x000ff00000000800 */
[----:B------:R-:W0:Y:S01]  /*0010*/  LDC R7, c[0x0][0x390] ;  /* 0x0000e400ff077b82 */ /* 0x000e220000000800 */
[----:B------:R-:W1:Y:S01]  /*0020*/  LDCU.64 UR6, c[0x0][0x358] ;  /* 0x00006b00ff0677ac */ /* 0x000e620008000a00 */
[----:B0-----:R-:W-:-:S04]  /*0030*/  IABS R6, R7 ;  /* 0x0000000700067213 */ /* 0x001fc80000000000 */
[----:B------:R-:W0:Y:S08]  /*0040*/  I2F.RP R0, R6 ;  /* 0x0000000600007306 */ /* 0x000e300000209400 */
[----:B0-----:R-:W0:Y:S02]  /*0050*/  MUFU.RCP R0, R0 ;  /* 0x0000000000007308 */ /* 0x001e240000001000 */
[----:B0-----:R-:W-:-:S02]  /*0060*/  VIADD R2, R0, 0xffffffe ;  /* 0x0ffffffe00027836 */ /* 0x001fc40000000000 */
[----:B------:R-:W0:Y:S04]  /*0070*/  S2R R0, SR_TID.X ;  /* 0x0000000000007919 */ /* 0x000e280000002100 */
[----:B------:R2:W3:Y:S02]  /*0080*/  F2I.FTZ.U32.TRUNC.NTZ R3, R2 ;  /* 0x0000000200037305 */ /* 0x0004e4000021f000 */
[----:B--2---:R-:W-:Y:S02]  /*0090*/  IMAD.MOV.U32 R2, RZ, RZ, RZ ;  /* 0x000000ffff027224 */ /* 0x004fe400078e00ff */
[----:B---3--:R-:W-:-:S04]  /*00a0*/  IMAD.MOV R5, RZ, RZ, -R3 ;  /* 0x000000ffff057224 */ /* 0x008fc800078e0a03 */
[----:B------:R-:W-:-:S04]  /*00b0*/  IMAD R5, R5, R6, RZ ;  /* 0x0000000605057224 */ /* 0x000fc800078e02ff */
[----:B------:R-:W-:Y:S01]  /*00c0*/  IMAD.HI.U32 R3, R3, R5, R2 ;  /* 0x0000000503037227 */ /* 0x000fe200078e0002 */
[----:B------:R-:W-:-:S04]  /*00d0*/  LOP3.LUT R2, R7, 0x7a1200, RZ, 0x3c, !PT ;  /* 0x007a120007027812 */ /* 0x000fc800078e3cff */
[----:B------:R-:W-:Y:S01]  /*00e0*/  ISETP.GE.AND P1, PT, R2, RZ, PT ;  /* 0x000000ff0200720c */ /* 0x000fe20003f26270 */
[----:B------:R-:W-:-:S04]  /*00f0*/  IMAD.HI.U32 R4, R3, 0x7a1200, RZ ;  /* 0x007a120003047827 */ /* 0x000fc800078e00ff */
[----:B------:R-:W-:-:S04]  /*0100*/  IMAD.MOV R3, RZ, RZ, -R4 ;  /* 0x000000ffff037224 */ /* 0x000fc800078e0a04 */
[----:B------:R-:W-:-:S05]  /*0110*/  IMAD R3, R6, R3, 0x7a1200 ;  /* 0x007a120006037424 */ /* 0x000fca00078e0203 */
[----:B------:R-:W-:-:S13]  /*0120*/  ISETP.GT.U32.AND P2, PT, R6, R3, PT ;  /* 0x000000030600720c */ /* 0x000fda0003f44070 */
[----:B------:R-:W-:Y:S02]  /*0130*/  @!P2 IMAD.IADD R3, R3, 0x1, -R6 ;  /* 0x000000010303a824 */ /* 0x000fe400078e0a06 */
[----:B------:R-:W-:Y:S01]  /*0140*/  @!P2 VIADD R4, R4, 0x1 ;  /* 0x000000010404a836 */ /* 0x000fe20000000000 */
[----:B------:R-:W-:Y:S02]  /*0150*/  ISETP.NE.AND P2, PT, R7, RZ, PT ;  /* 0x000000ff0700720c */ /* 0x000fe40003f45270 */
[----:B------:R-:W-:Y:S02]  /*0160*/  ISETP.GE.U32.AND P0, PT, R3, R6, PT ;  /* 0x000000060300720c */ /* 0x000fe40003f06070 */
[----:B------:R-:W2:Y:S11]  /*0170*/  LDC.64 R2, c[0x0][0x380] ;  /* 0x0000e000ff027b82 */ /* 0x000eb60000000a00 */
[----:B------:R-:W-:-:S04]  /*0180*/  @P0 VIADD R4, R4, 0x1 ;  /* 0x0000000104040836 */ /* 0x000fc80000000000 */
[----:B------:R-:W-:-:S04]  /*0190*/  IMAD.MOV.U32 R9, RZ, RZ, R4 ;  /* 0x000000ffff097224 */ /* 0x000fc800078e0004 */
[----:B------:R-:W-:Y:S01]  /*01a0*/  @!P1 IMAD.MOV R9, RZ, RZ, -R9 ;  /* 0x000000ffff099224 */ /* 0x000fe200078e0a09 */
[----:B------:R-:W-:-:S05]  /*01b0*/  @!P2 LOP3.LUT R9, RZ, R7, RZ, 0x33, !PT ;  /* 0x00000007ff09a212 */ /* 0x000fca00078e33ff */
[----:B0-----:R-:W-:-:S04]  /*01c0*/  IMAD R7, R9, R0, RZ ;  /* 0x0000000009077224 */ /* 0x001fc800078e02ff */
[----:B--2---:R-:W-:-:S06]  /*01d0*/  IMAD.WIDE R4, R7, 0x4, R2 ;  /* 0x0000000407047825 */ /* 0x004fcc00078e0202 */
[----:B-1----:R0:W5:Y:S01]  /*01e0*/  LDG.E R4, desc[UR6][R4.64] ;  /* 0x0000000604047981 */ /* 0x002162000c1e1900 */
[----:B------:R-:W-:Y:S01]  /*01f0*/  VIADD R8, R9, 0xffffffff ;  /* 0xffffffff09087836 */ /* 0x000fe20000000000 */
[----:B------:R-:W-:Y:S03]  /*0200*/  BSSY.RECONVERGENT B0, `(.L_x_0) ;  /* 0x0000057000007945 */ /* 0x000fe60003800200 */
[----:B------:R-:W-:-:S05]  /*0210*/  IMAD.IADD R6, R7, 0x1, R8 ;  /* 0x0000000107067824 */ /* 0x000fca00078e0208 */
[----:B------:R-:W-:-:S13]  /*0220*/  ISETP.GE.AND P0, PT, R7, R6, PT ;  /* 0x000000060700720c */ /* 0x000fda0003f06270 */
[----:B0-----:R-:W-:Y:S05]  /*0230*/  @P0 BRA `(.L_x_1) ;  /* 0x00000004004c0947 */ /* 0x001fea0003800000 */
[----:B------:R-:W-:Y:S01]  /*0240*/  VIADD R5, R9, 0xfffffffe ;  /* 0xfffffffe09057836 */ /* 0x000fe20000000000 */
[----:B------:R-:W-:-:S04]  /*0250*/  LOP3.LUT R22, R8, 0xf, RZ, 0xc0, !PT ;  /* 0x0000000f08167812 */ /* 0x000fc800078ec0ff */
[----:B------:R-:W-:Y:S01]  /*0260*/  ISETP.GE.U32.AND P0, PT, R5, 0xf, PT ;  /* 0x0000000f0500780c */ /* 0x000fe20003f06070 */
[----:B------:R-:W-:Y:S01]  /*0270*/  IMAD.MOV.U32 R5, RZ, RZ, R7 ;  /* 0x000000ffff057224 */ /* 0x000fe200078e0007 */
[----:B------:R-:W-:-:S11]  /*0280*/  ISETP.NE.AND P1, PT, R22, RZ, PT ;  /* 0x000000ff1600720c */ /* 0x000fd60003f25270 */
[----:B------:R-:W-:Y:S05]  /*0290*/  @!P0 BRA `(.L_x_2) ;  /* 0x0000000000908947 */ /* 0x000fea0003800000 */
[----:B------:R-:W0:Y:S01]  /*02a0*/  LDCU.64 UR4, c[0x0][0x380] ;  /* 0x00007000ff0477ac */ /* 0x000e220008000a00 */
[----:B------:R-:W-:-:S05]  /*02b0*/  LOP3.LUT R9, R8, 0xfffffff0, RZ, 0xc0, !PT ;  /* 0xfffffff008097812 */ /* 0x000fca00078ec0ff */
[----:B------:R-:W-:Y:S01]  /*02c0*/  IMAD.MOV R9, RZ, RZ, -R9 ;  /* 0x000000ffff097224 */ /* 0x000fe200078e0a09 */
[----:B0-----:R-:W-:-:S04]  /*02d0*/  UIADD3 UR4, UP0, UPT, UR4, 0x20, URZ ;  /* 0x0000002004047890 */ /* 0x001fc8000ff1e0ff */
[----:B------:R-:W-:-:S12]  /*02e0*/  UIADD3.X UR5, UPT, UPT, URZ, UR5, URZ, UP0, !UPT ;  /* 0x00000005ff057290 */ /* 0x000fd800087fe4ff */
.L_x_3:
[----:B------:R-:W-:Y:S02]  /*02f0*/  IMAD.U32 R6, RZ, RZ, UR4 ;  /* 0x00000004ff067e24 */ /* 0x000fe4000f8e00ff */
[----:B------:R-:W-:Y:S02]  /*0300*/  IMAD.U32 R7, RZ, RZ, UR5 ;  /* 0x00000005ff077e24 */ /* 0x000fe4000f8e00ff */
[----:B------:R-:W-:-:S05]  /*0310*/  IMAD.WIDE R6, R5, 0x4, R6 ;  /* 0x0000000405067825 */ /* 0x000fca00078e0206 */
[----:B------:R-:W2:Y:S04]  /*0320*/  LDG.E R19, desc[UR6][R6.64+-0x20] ;  /* 0xffffe00606137981 */ /* 0x000ea8000c1e1900 */
[----:B------:R-:W2:Y:S04]  /*0330*/  LDG.E R18, desc[UR6][R6.64+-0x1c] ;  /* 0xffffe40606127981 */ /* 0x000ea8000c1e1900 */
[----:B------:R-:W3:Y:S04]  /*0340*/  LDG.E R21, desc[UR6][R6.64+-0x18] ;  /* 0xffffe80606157981 */ /* 0x000ee8000c1e1900 */
[----:B------:R-:W3:Y:S04]  /*0350*/  LDG.E R20, desc[UR6][R6.64+-0x14] ;  /* 0xffffec0606147981 */ /* 0x000ee8000c1e1900 */
[----:B------:R-:W4:Y:S04]  /*0360*/  LDG.E R23, desc[UR6][R6.64+-0x10] ;  /* 0xfffff00606177981 */ /* 0x000f28000c1e1900 */
        /* <DEDUP_REMOVED lines=10> */
[----:B------:R-:W4:Y:S01]  /*0410*/  LDG.E R16, desc[UR6][R6.64+0x1c] ;  /* 0x00001c0606107981 */ /* 0x000f22000c1e1900 */
[----:B------:R-:W-:-:S02]  /*0420*/  VIADD R9, R9, 0x10 ;  /* 0x0000001009097836 */ /* 0x000fc40000000000 */
[----:B------:R-:W-:-:S03]  /*0430*/  VIADD R5, R5, 0x10 ;  /* 0x0000001005057836 */ /* 0x000fc60000000000 */
[----:B------:R-:W-:Y:S02]  /*0440*/  ISETP.NE.AND P0, PT, R9, RZ, PT ;  /* 0x000000ff0900720c */ /* 0x000fe40003f05270 */
[----:B--2--5:R-:W-:-:S04]  /*0450*/  VIMNMX3 R18, R19, R4, R18, PT ;  /* 0x000000041312720f */ /* 0x024fc80003800112 */
[----:B---3--:R-:W-:-:S04]  /*0460*/  VIMNMX3 R18, R21, R18, R20, PT ;  /* 0x000000121512720f */ /* 0x008fc80003800114 */
[----:B----4-:R-:W-:-:S04]  /*0470*/  VIMNMX3 R18, R23, R18, R24, PT ;  /* 0x000000121712720f */ /* 0x010fc80003800118 */
[----:B------:R-:W-:-:S04]  /*0480*/  VIMNMX3 R18, R25, R18, R26, PT ;  /* 0x000000121912720f */ /* 0x000fc8000380011a */
[----:B------:R-:W-:-:S04]  /*0490*/  VIMNMX3 R14, R14, R18, R17, PT ;  /* 0x000000120e0e720f */ /* 0x000fc80003800111 */
[----:B------:R-:W-:-:S04]  /*04a0*/  VIMNMX3 R10, R15, R14, R10, PT ;  /* 0x0000000e0f0a720f */ /* 0x000fc8000380010a */
[----:B------:R-:W-:-:S04]  /*04b0*/  VIMNMX3 R10, R12, R10, R13, PT ;  /* 0x0000000a0c0a720f */ /* 0x000fc8000380010d */
[----:B------:R-:W-:Y:S01]  /*04c0*/  VIMNMX3 R4, R11, R10, R16, PT ;  /* 0x0000000a0b04720f */ /* 0x000fe20003800110 */
[----:B------:R-:W-:Y:S06]  /*04d0*/  @P0 BRA `(.L_x_3) ;  /* 0xfffffffc00840947 */ /* 0x000fec000383ffff */
.L_x_2:
[----:B------:R-:W-:Y:S05]  /*04e0*/  @!P1 BRA `(.L_x_1) ;  /* 0x0000000000a09947 */ /* 0x000fea0003800000 */
[----:B------:R-:W-:Y:S02]  /*04f0*/  ISETP.GE.U32.AND P0, PT, R22, 0x8, PT ;  /* 0x000000081600780c */ /* 0x000fe40003f06070 */
[----:B------:R-:W-:-:S04]  /*0500*/  LOP3.LUT R17, R8, 0x7, RZ, 0xc0, !PT ;  /* 0x0000000708117812 */ /* 0x000fc800078ec0ff */
[----:B------:R-:W-:-:S07]  /*0510*/  ISETP.NE.AND P1, PT, R17, RZ, PT ;  /* 0x000000ff1100720c */ /* 0x000fce0003f25270 */
[----:B------:R-:W-:Y:S06]  /*0520*/  @!P0 BRA `(.L_x_4) ;  /* 0x0000000000388947 */ /* 0x000fec0003800000 */
        /* <DEDUP_REMOVED lines=8> */
[----:B------:R-:W4:Y:S01]  /*05b0*/  LDG.E R15, desc[UR6][R6.64+0x1c] ;  /* 0x00001c06060f7981 */ /* 0x000f22000c1e1900 */
[----:B------:R-:W-:Y:S01]  /*05c0*/  VIADD R5, R5, 0x8 ;  /* 0x0000000805057836 */ /* 0x000fe20000000000 */
[----:B--2--5:R-:W-:-:S04]  /*05d0*/  VIMNMX3 R9, R9, R4, R10, PT ;  /* 0x000000040909720f */ /* 0x024fc8000380010a */
[----:B---3--:R-:W-:-:S04]  /*05e0*/  VIMNMX3 R9, R12, R9, R11, PT ;  /* 0x000000090c09720f */ /* 0x008fc8000380010b */
[----:B----4-:R-:W-:-:S04]  /*05f0*/  VIMNMX3 R9, R14, R9, R13, PT ;  /* 0x000000090e09720f */ /* 0x010fc8000380010d */
[----:B------:R-:W-:-:S07]  /*0600*/  VIMNMX3 R4, R16, R9, R15, PT ;  /* 0x000000091004720f */ /* 0x000fce000380010f */
.L_x_4:
        /* <DEDUP_REMOVED lines=9> */
[----:B------:R-:W3:Y:S01]  /*06a0*/  LDG.E R12, desc[UR6][R6.64+0xc] ;  /* 0x00000c06060c7981 */ /* 0x000ee2000c1e1900 */
[----:B------:R-:W-:Y:S01]  /*06b0*/  VIADD R5, R5, 0x4 ;  /* 0x0000000405057836 */ /* 0x000fe20000000000 */
[----:B--2--5:R-:W-:-:S04]  /*06c0*/  VIMNMX3 R4, R9, R4, R10, PT ;  /* 0x000000040904720f */ /* 0x024fc8000380010a */
[----:B---3--:R-:W-:-:S07]  /*06d0*/  VIMNMX3 R4, R11, R4, R12, PT ;  /* 0x000000040b04720f */ /* 0x008fce000380010c */
.L_x_5:
[----:B------:R-:W-:Y:S05]  /*06e0*/  @!P1 BRA `(.L_x_1) ;  /* 0x0000000000209947 */ /* 0x000fea0003800000 */
[----:B------:R-:W-:-:S07]  /*06f0*/  IMAD.MOV R8, RZ, RZ, -R8 ;  /* 0x000000ffff087224 */ /* 0x000fce00078e0a08 */
.L_x_6:
[----:B------:R-:W-:-:S06]  /*0700*/  IMAD.WIDE R6, R5, 0x4, R2 ;  /* 0x0000000405067825 */ /* 0x000fcc00078e0202 */
[----:B------:R-:W2:Y:S01]  /*0710*/  LDG.E R7, desc[UR6][R6.64] ;  /* 0x0000000606077981 */ /* 0x000ea2000c1e1900 */
[----:B------:R-:W-:Y:S02]  /*0720*/  VIADD R8, R8, 0x1 ;  /* 0x0000000108087836 */ /* 0x000fe40000000000 */
[----:B------:R-:W-:-:S03]  /*0730*/  VIADD R5, R5, 0x1 ;  /* 0x0000000105057836 */ /* 0x000fc60000000000 */
[----:B------:R-:W-:Y:S02]  /*0740*/  ISETP.NE.AND P0, PT, R8, RZ, PT ;  /* 0x000000ff0800720c */ /* 0x000fe40003f05270 */
[----:B--2--5:R-:W-:-:S11]  /*0750*/  VIMNMX R4, PT, PT, R7, R4, PT ;  /* 0x0000000407047248 */ /* 0x024fd60003fe0100 */
[----:B------:R-:W-:Y:S05]  /*0760*/  @P0 BRA `(.L_x_6) ;  /* 0xfffffffc00e40947 */ /* 0x000fea000383ffff */
.L_x_1:
[----:B------:R-:W-:Y:S05]  /*0770*/  BSYNC.RECONVERGENT B0 ;  /* 0x0000000000007941 */ /* 0x000fea0003800200 */
.L_x_0:
[----:B------:R-:W0:Y:S02]  /*0780*/  LDC.64 R2, c[0x0][0x388] ;  /* 0x0000e200ff027b82 */ /* 0x000e240000000a00 */
[----:B0-----:R-:W-:-:S05]  /*0790*/  IMAD.WIDE.U32 R2, R0, 0x4, R2 ;  /* 0x0000000400027825 */ /* 0x001fca00078e0002 */
[----:B-----5:R-:W-:Y:S01]  /*07a0*/  STG.E desc[UR6][R2.64], R4 ;  /* 0x0000000402007986 */ /* 0x020fe2000c101906 */
[----:B------:R-:W-:Y:S05]  /*07b0*/  EXIT ;  /* 0x000000000000794d */ /* 0x000fea0003800000 */
.L_x_7:
[----:B------:R-:W-:-:S00]  /*07c0*/  BRA `(.L_x_7) ;  /* 0xfffffffc00fc7947 */ /* 0x000fc0000383ffff */
[----:B------:R-:W-:-:S00]  /*07d0*/  NOP ;  /* 0x0000000000007918 */ /* 0x000fc00000000000 */
        /* <DEDUP_REMOVED lines=10> */
.L_x_8:


//--------------------- .nv.shared.reserved.0     --------------------------
	.section	.nv.shared.reserved.0,"aw",@nobits
	.weak		__nv_reservedSMEM_offset_0_alias
	.size		__nv_reservedSMEM_offset_0_alias, 0, 64
	.other		__nv_reservedSMEM_offset_0_alias,@"STO_CUDA_RESERVED_SHARED STV_DEFAULT"
__nv_reservedSMEM_offset_0_alias:
	.zero		0
	.zero		64


//--------------------- .nv.constant0._Z3minPiS_i --------------------------
	.section	.nv.constant0._Z3minPiS_i,"a",@progbits
	.sectionflags	@""
	.align	4
.nv.constant0._Z3minPiS_i:
	.zero		916


//--------------------- SYMBOLS --------------------------

	.type		.nv.reservedSmem.offset0,@object
	.size		.nv.reservedSmem.offset0,0x4
